//
// Generated by NVIDIA NVVM Compiler
//
// Compiler Build ID: CL-36424714
// Cuda compilation tools, release 13.0, V13.0.88
// Based on NVVM 20.0.0
//

.version 9.0
.target sm_100
.address_size 64

	// .globl	_Z13reduce_kernelPKfPfi

.visible .entry _Z13reduce_kernelPKfPfi(
	.param .u64 .ptr .align 1 _Z13reduce_kernelPKfPfi_param_0,
	.param .u64 .ptr .align 1 _Z13reduce_kernelPKfPfi_param_1,
	.param .u32 _Z13reduce_kernelPKfPfi_param_2
)
{
	.reg .pred 	%p<2>;
	.reg .b32 	%r<6>;
	.reg .b32 	%f<3>;
	.reg .b64 	%rd<7>;

	ld.param.u64 	%rd1, [_Z13reduce_kernelPKfPfi_param_0];
	ld.param.u64 	%rd2, [_Z13reduce_kernelPKfPfi_param_1];
	ld.param.u32 	%r2, [_Z13reduce_kernelPKfPfi_param_2];
	mov.u32 	%r3, %ctaid.x;
	mov.u32 	%r4, %ntid.x;
	mov.u32 	%r5, %tid.x;
	mad.lo.s32 	%r1, %r3, %r4, %r5;
	setp.ge.s32 	%p1, %r1, %r2;
	@%p1 bra 	$L__BB0_2;
	cvta.to.global.u64 	%rd3, %rd1;
	cvta.to.global.u64 	%rd4, %rd2;
	mul.wide.s32 	%rd5, %r1, 4;
	add.s64 	%rd6, %rd3, %rd5;
	ld.global.f32 	%f1, [%rd6];
	atom.global.add.f32 	%f2, [%rd4], %f1;
$L__BB0_2:
	ret;

}


// ===== COMPILED SASS (sm_100) =====

	.target	sm_100

	.elftype	@"ET_EXEC"


//--------------------- .note.nv.tkinfo           --------------------------
	.section	.note.nv.tkinfo,"",@"SHT_NOTE"
	.sectionflags	@"SHF_NOTE_NV_TKINFO"
	.tkinfo
        /*0018*/ 	.word	0x00000002
        /*0030*/ 	.string	""
        /*0030*/ 	.string	"ptxas"
        /*0030*/ 	.string	"Cuda compilation tools, release 13.0, V13.0.88"
        /*0030*/ 	.string	"Build cuda_13.0.r13.0/compiler.36424714_0"
        /*0030*/ 	.string	"-arch sm_100 -m 64 "



//--------------------- .note.nv.cuinfo           --------------------------
	.section	.note.nv.cuinfo,"",@"SHT_NOTE"
	.sectionflags	@"SHF_NOTE_NV_CUINFO"
        /*0018*/ 	.short	0x0002
        /*001a*/ 	.short	0x0064
        /*001c*/ 	.short	0x0082
	.zero		2


//--------------------- .nv.info                  --------------------------
	.section	.nv.info,"",@"SHT_CUDA_INFO"
	.align	4


	//----- nvinfo : EIATTR_REGCOUNT
	.align		4
        /*0000*/ 	.byte	0x04, 0x2f
        /*0002*/ 	.short	(.L_1 - .L_0)
	.align		4
.L_0:
        /*0004*/ 	.word	index@(_Z13reduce_kernelPKfPfi)
        /*0008*/ 	.word	0x00000008


	//----- nvinfo : EIATTR_FRAME_SIZE
	.align		4
.L_1:
        /*000c*/ 	.byte	0x04, 0x11
        /*000e*/ 	.short	(.L_3 - .L_2)
	.align		4
.L_2:
        /*0010*/ 	.word	index@(_Z13reduce_kernelPKfPfi)
        /*0014*/ 	.word	0x00000000


	//----- nvinfo : EIATTR_MIN_STACK_SIZE
	.align		4
.L_3:
        /*0018*/ 	.byte	0x04, 0x12
        /*001a*/ 	.short	(.L_5 - .L_4)
	.align		4
.L_4:
        /*001c*/ 	.word	index@(_Z13reduce_kernelPKfPfi)
        /*0020*/ 	.word	0x00000000
.L_5:


//--------------------- .nv.compat                --------------------------
	.section	.nv.compat,"",@"SHT_CUDA_COMPAT_INFO"
	.align	4
        /*0000*/ 	.byte	0x02, 0x09, 0x00, 0x00, 0x02, 0x02, 0x01, 0x00, 0x02, 0x05, 0x05, 0x00, 0x03, 0x07, 0x01, 0x01
        /*0010*/ 	.byte	0x02, 0x03, 0x00, 0x00, 0x02, 0x06, 0x01, 0x00, 0x04, 0x0b, 0x08, 0x00, 0x09, 0x00, 0x00, 0x00
        /*0020*/ 	.byte	0x00, 0x00, 0x00, 0x00


//--------------------- .nv.info._Z13reduce_kernelPKfPfi --------------------------
	.section	.nv.info._Z13reduce_kernelPKfPfi,"",@"SHT_CUDA_INFO"
	.sectionflags	@""
	.align	4


	//----- nvinfo : EIATTR_CUDA_API_VERSION
	.align		4
        /*0000*/ 	.byte	0x04, 0x37
        /*0002*/ 	.short	(.L_7 - .L_6)
.L_6:
        /*0004*/ 	.word	0x00000082


	//----- nvinfo : EIATTR_KPARAM_INFO
	.align		4
.L_7:
        /*0008*/ 	.byte	0x04, 0x17
        /*000a*/ 	.short	(.L_9 - .L_8)
.L_8:
        /*000c*/ 	.word	0x00000000
        /*0010*/ 	.short	0x0002
        /*0012*/ 	.short	0x0010
        /*0014*/ 	.byte	0x00, 0xf0, 0x11, 0x00


	//----- nvinfo : EIATTR_KPARAM_INFO
	.align		4
.L_9:
        /*0018*/ 	.byte	0x04, 0x17
        /*001a*/ 	.short	(.L_11 - .L_10)
.L_10:
        /*001c*/ 	.word	0x00000000
        /*0020*/ 	.short	0x0001
        /*0022*/ 	.short	0x0008
        /*0024*/ 	.byte	0x00, 0xf5, 0x21, 0x00


	//----- nvinfo : EIATTR_KPARAM_INFO
	.align		4
.L_11:
        /*0028*/ 	.byte	0x04, 0x17
        /*002a*/ 	.short	(.L_13 - .L_12)
.L_12:
        /*002c*/ 	.word	0x00000000
        /*0030*/ 	.short	0x0000
        /*0032*/ 	.short	0x0000
        /*0034*/ 	.byte	0x00, 0xf5, 0x21, 0x00


	//----- nvinfo : EIATTR_SPARSE_MMA_MASK
	.align		4
.L_13:
        /*0038*/ 	.byte	0x03, 0x50
        /*003a*/ 	.short	0x0000


	//----- nvinfo : EIATTR_MAXREG_COUNT
	.align		4
        /*003c*/ 	.byte	0x03, 0x1b
        /*003e*/ 	.short	0x00ff


	//----- nvinfo : EIATTR_MERCURY_ISA_VERSION
	.align		4
        /*0040*/ 	.byte	0x03, 0x5f
        /*0042*/ 	.short	0x0101


	//----- nvinfo : EIATTR_VRC_CTA_INIT_COUNT
	.align		4
        /*0044*/ 	.byte	0x02, 0x4a
	.zero		1
	.zero		1


	//----- nvinfo : EIATTR_EXIT_INSTR_OFFSETS
	.align		4
        /*0048*/ 	.byte	0x04, 0x1c
        /*004a*/ 	.short	(.L_15 - .L_14)


	//   ....[0]....
.L_14:
        /*004c*/ 	.word	0x00000070


	//   ....[1]....
        /*0050*/ 	.word	0x000000e0


	//----- nvinfo : EIATTR_CBANK_PARAM_SIZE
	.align		4
.L_15:
        /*0054*/ 	.byte	0x03, 0x19
        /*0056*/ 	.short	0x0014


	//----- nvinfo : EIATTR_PARAM_CBANK
	.align		4
        /*0058*/ 	.byte	0x04, 0x0a
        /*005a*/ 	.short	(.L_17 - .L_16)
	.align		4
.L_16:
        /*005c*/ 	.word	index@(.nv.constant0._Z13reduce_kernelPKfPfi)
        /*0060*/ 	.short	0x0380
        /*0062*/ 	.short	0x0014


	//----- nvinfo : EIATTR_SW_WAR
	.align		4
.L_17:
        /*0064*/ 	.byte	0x04, 0x36
        /*0066*/ 	.short	(.L_19 - .L_18)
.L_18:
        /*0068*/ 	.word	0x00000008
.L_19:


//--------------------- .nv.callgraph             --------------------------
	.section	.nv.callgraph,"",@"SHT_CUDA_CALLGRAPH"
	.align	4
	.sectionentsize	8
	.align		4
        /*0000*/ 	.word	0x00000000
	.align		4
        /*0004*/ 	.word	0xffffffff
	.align		4
        /*0008*/ 	.word	0x00000000
	.align		4
        /*000c*/ 	.word	0xfffffffe
	.align		4
        /*0010*/ 	.word	0x00000000
	.align		4
        /*0014*/ 	.word	0xfffffffd
	.align		4
        /*0018*/ 	.word	0x00000000
	.align		4
        /*001c*/ 	.word	0xfffffffc


//--------------------- .text._Z13reduce_kernelPKfPfi --------------------------
	.section	.text._Z13reduce_kernelPKfPfi,"ax",@progbits
	.align	128
        .global         _Z13reduce_kernelPKfPfi
        .type           _Z13reduce_kernelPKfPfi,@function
        .size           _Z13reduce_kernelPKfPfi,(.L_x_1 - _Z13reduce_kernelPKfPfi)
        .other          _Z13reduce_kernelPKfPfi,@"STO_CUDA_ENTRY STV_DEFAULT"
_Z13reduce_kernelPKfPfi:
.text._Z13reduce_kernelPKfPfi:
[----:B------:R-:W-:Y:S01]  /*0000*/  LDC R1, c[0x0][0x37c] ;  /* 0x0000df00ff017b82 */ /* 0x000fe20000000800 */
[----:B------:R-:W0:Y:S07]  /*0010*/  S2R R0, SR_TID.X ;  /* 0x0000000000007919 */ /* 0x000e2e0000002100 */
[----:B------:R-:W0:Y:S01]  /*0020*/  S2UR UR4, SR_CTAID.X ;  /* 0x00000000000479c3 */ /* 0x000e220000002500 */
[----:B------:R-:W1:Y:S07]  /*0030*/  LDCU UR5, c[0x0][0x390] ;  /* 0x00007200ff0577ac */ /* 0x000e6e0008000800 */
[----:B------:R-:W0:Y:S02]  /*0040*/  LDC R5, c[0x0][0x360] ;  /* 0x0000d800ff057b82 */ /* 0x000e240000000800 */
[----:B0-----:R-:W-:-:S05]  /*0050*/  IMAD R5, R5, UR4, R0 ;  /* 0x0000000405057c24 */ /* 0x001fca000f8e0200 */
[----:B-1----:R-:W-:-:S13]  /*0060*/  ISETP.GE.AND P0, PT, R5, UR5, PT ;  /* 0x0000000505007c0c */ /* 0x002fda000bf06270 */
[----:B------:R-:W-:Y:S05]  /*0070*/  @P0 EXIT ;  /* 0x000000000000094d */ /* 0x000fea0003800000 */
[----:B------:R-:W0:Y:S01]  /*0080*/  LDC.64 R2, c[0x0][0x380] ;  /* 0x0000e000ff027b82 */ /* 0x000e220000000a00 */
[----:B------:R-:W1:Y:S01]  /*0090*/  LDCU.64 UR4, c[0x0][0x358] ;  /* 0x00006b00ff0477ac */ /* 0x000e620008000a00 */
[----:B0-----:R-:W-:-:S06]  /*00a0*/  IMAD.WIDE R2, R5, 0x4, R2 ;  /* 0x0000000405027825 */ /* 0x001fcc00078e0202 */
[----:B-1----:R-:W2:Y:S01]  /*00b0*/  LDG.E R3, desc[UR4][R2.64] ;  /* 0x0000000402037981 */ /* 0x002ea2000c1e1900 */
[----:B------:R-:W2:Y:S03]  /*00c0*/  LDC.64 R4, c[0x0][0x388] ;  /* 0x0000e200ff047b82 */ /* 0x000ea60000000a00 */
[----:B--2---:R-:W-:Y:S01]  /*00d0*/  REDG.E.ADD.F32.FTZ.RN.STRONG.GPU desc[UR4][R4.64], R3 ;  /* 0x00000003040079a6 */ /* 0x004fe2000c12f304 */
[----:B------:R-:W-:Y:S05]  /*00e0*/  EXIT ;  /* 0x000000000000794d */ /* 0x000fea0003800000 */
.L_x_0:
[----:B------:R-:W-:-:S00]  /*00f0*/  BRA `(.L_x_0) ;  /* 0xfffffffc00fc7947 */ /* 0x000fc0000383ffff */
[----:B------:R-:W-:-:S00]  /*0100*/  NOP ;  /* 0x0000000000007918 */ /* 0x000fc00000000000 */
[----:B------:R-:W-:-:S00]  /*0110*/  NOP ;  /* 0x0000000000007918 */ /* 0x000fc00000000000 */
[----:B------:R-:W-:-:S00]  /*0120*/  NOP ;  /* 0x0000000000007918 */ /* 0x000fc00000000000 */
[----:B------:R-:W-:-:S00]  /*0130*/  NOP ;  /* 0x0000000000007918 */ /* 0x000fc00000000000 */
[----:B------:R-:W-:-:S00]  /*0140*/  NOP ;  /* 0x0000000000007918 */ /* 0x000fc00000000000 */
[----:B------:R-:W-:-:S00]  /*0150*/  NOP ;  /* 0x0000000000007918 */ /* 0x000fc00000000000 */
[----:B------:R-:W-:-:S00]  /*0160*/  NOP ;  /* 0x0000000000007918 */ /* 0x000fc00000000000 */
[----:B------:R-:W-:-:S00]  /*0170*/  NOP ;  /* 0x0000000000007918 */ /* 0x000fc00000000000 */
.L_x_1:


//--------------------- .nv.shared.reserved.0     --------------------------
	.section	.nv.shared.reserved.0,"aw",@nobits
	.weak		__nv_reservedSMEM_offset_0_alias
	.size		__nv_reservedSMEM_offset_0_alias, 0, 64
	.other		__nv_reservedSMEM_offset_0_alias,@"STO_CUDA_RESERVED_SHARED STV_DEFAULT"
__nv_reservedSMEM_offset_0_alias:
	.zero		0
	.zero		64


//--------------------- .nv.constant0._Z13reduce_kernelPKfPfi --------------------------
	.section	.nv.constant0._Z13reduce_kernelPKfPfi,"a",@progbits
	.sectionflags	@""
	.align	4
.nv.constant0._Z13reduce_kernelPKfPfi:
	.zero		916


//--------------------- SYMBOLS --------------------------

	.type		.nv.reservedSmem.offset0,@object
	.size		.nv.reservedSmem.offset0,0x4
